//
// Generated by NVIDIA NVVM Compiler
//
// Compiler Build ID: CL-36424714
// Cuda compilation tools, release 13.0, V13.0.88
// Based on NVVM 20.0.0
//

.version 9.0
.target sm_100
.address_size 64

	// .globl	_Z8wmma_ker14CUtensorMap_stS_Pf
// _ZZ8wmma_ker14CUtensorMap_stS_PfE3bar has been demoted
.extern .shared .align 16 .b8 raw_smem[];

.visible .entry _Z8wmma_ker14CUtensorMap_stS_Pf(
	.param .align 128 .b8 _Z8wmma_ker14CUtensorMap_stS_Pf_param_0[128],
	.param .align 128 .b8 _Z8wmma_ker14CUtensorMap_stS_Pf_param_1[128],
	.param .u64 .ptr .align 1 _Z8wmma_ker14CUtensorMap_stS_Pf_param_2
)
{
	.reg .pred 	%p<7>;
	.reg .b32 	%r<20>;
	.reg .b64 	%rd<19>;
	// demoted variable
	.shared .align 8 .b8 _ZZ8wmma_ker14CUtensorMap_stS_PfE3bar[8];
	mov.b64 	%rd5, _Z8wmma_ker14CUtensorMap_stS_Pf_param_0;
	mov.u32 	%r1, %tid.x;
	setp.ne.s32 	%p1, %r1, 0;
	@%p1 bra 	$L__BB0_2;
	mov.u32 	%r5, %ntid.x;
	mov.u32 	%r4, _ZZ8wmma_ker14CUtensorMap_stS_PfE3bar;
	// begin inline asm
	mbarrier.init.shared.b64 [%r4], %r5;
	// end inline asm
$L__BB0_2:
	setp.ne.s32 	%p2, %r1, 0;
	bar.sync 	0;
	@%p2 bra 	$L__BB0_4;
	mov.u64 	%rd10, %rd5;
	cvta.param.u64 	%rd7, %rd10;
	mov.u32 	%r8, raw_smem;
	mov.u32 	%r11, _ZZ8wmma_ker14CUtensorMap_stS_PfE3bar;
	mov.b32 	%r10, 0;
	// begin inline asm
	cp.async.bulk.tensor.2d.shared::cta.global.tile.mbarrier::complete_tx::bytes [%r8], [%rd7, {%r10, %r10}], [%r11];
	// end inline asm
	mov.b32 	%r13, 16384;
	// begin inline asm
	mbarrier.arrive.expect_tx.release.cta.shared::cta.b64 %rd8, [%r11], %r13; // 8. 
	// end inline asm
	bra.uni 	$L__BB0_5;
$L__BB0_4:
	mov.u32 	%r6, _ZZ8wmma_ker14CUtensorMap_stS_PfE3bar;
	mov.b32 	%r7, 1;
	// begin inline asm
	mbarrier.arrive.shared::cta.b64                             %rd18,  [%r6], %r7;    // 2. 
	// end inline asm
$L__BB0_5:
	mov.b32 	%r19, 0;
	// begin inline asm
	mov.u64 %rd11, %globaltimer;
	// end inline asm
	mov.u32 	%r16, _ZZ8wmma_ker14CUtensorMap_stS_PfE3bar;
$L__BB0_6:
	// begin inline asm
	{
	.reg .pred p;
	mbarrier.try_wait.shared.b64 p, [%r16], %rd18;
	selp.b32 %r15, 1, 0, p;
	}
	// end inline asm
	setp.ne.s32 	%p3, %r15, 0;
	@%p3 bra 	$L__BB0_13;
	setp.gt.s32 	%p4, %r19, 15;
	@%p4 bra 	$L__BB0_9;
	add.s32 	%r19, %r19, 1;
	bra.uni 	$L__BB0_6;
$L__BB0_9:
	// begin inline asm
	mov.u64 %rd13, %globaltimer;
	// end inline asm
	sub.s64 	%rd4, %rd13, %rd11;
	setp.lt.s64 	%p5, %rd4, 4000000;
	@%p5 bra 	$L__BB0_11;
	mov.b32 	%r17, 1000000;
	// begin inline asm
	nanosleep.u32 %r17;
	// end inline asm
	bra.uni 	$L__BB0_6;
$L__BB0_11:
	setp.lt.s64 	%p6, %rd4, 40000;
	@%p6 bra 	$L__BB0_6;
	shr.s64 	%rd14, %rd4, 63;
	shr.u64 	%rd15, %rd14, 62;
	add.s64 	%rd16, %rd4, %rd15;
	shr.u64 	%rd17, %rd16, 2;
	cvt.u32.u64 	%r18, %rd17;
	// begin inline asm
	nanosleep.u32 %r18;
	// end inline asm
	bra.uni 	$L__BB0_6;
$L__BB0_13:
	ret;

}


// ===== COMPILED SASS (sm_100) =====

	.target	sm_100

	.elftype	@"ET_EXEC"


//--------------------- .note.nv.tkinfo           --------------------------
	.section	.note.nv.tkinfo,"",@"SHT_NOTE"
	.sectionflags	@"SHF_NOTE_NV_TKINFO"
	.tkinfo
        /*0018*/ 	.word	0x00000002
        /*0030*/ 	.string	""
        /*0030*/ 	.string	"ptxas"
        /*0030*/ 	.string	"Cuda compilation tools, release 13.0, V13.0.88"
        /*0030*/ 	.string	"Build cuda_13.0.r13.0/compiler.36424714_0"
        /*0030*/ 	.string	"-arch sm_100 -m 64 "



//--------------------- .note.nv.cuinfo           --------------------------
	.section	.note.nv.cuinfo,"",@"SHT_NOTE"
	.sectionflags	@"SHF_NOTE_NV_CUINFO"
        /*0018*/ 	.short	0x0002
        /*001a*/ 	.short	0x0064
        /*001c*/ 	.short	0x0082
	.zero		2


//--------------------- .nv.info                  --------------------------
	.section	.nv.info,"",@"SHT_CUDA_INFO"
	.align	4


	//----- nvinfo : EIATTR_REGCOUNT
	.align		4
        /*0000*/ 	.byte	0x04, 0x2f
        /*0002*/ 	.short	(.L_1 - .L_0)
	.align		4
.L_0:
        /*0004*/ 	.word	index@(_Z8wmma_ker14CUtensorMap_stS_Pf)
        /*0008*/ 	.word	0x0000000e


	//----- nvinfo : EIATTR_FRAME_SIZE
	.align		4
.L_1:
        /*000c*/ 	.byte	0x04, 0x11
        /*000e*/ 	.short	(.L_3 - .L_2)
	.align		4
.L_2:
        /*0010*/ 	.word	index@(_Z8wmma_ker14CUtensorMap_stS_Pf)
        /*0014*/ 	.word	0x00000000


	//----- nvinfo : EIATTR_MIN_STACK_SIZE
	.align		4
.L_3:
        /*0018*/ 	.byte	0x04, 0x12
        /*001a*/ 	.short	(.L_5 - .L_4)
	.align		4
.L_4:
        /*001c*/ 	.word	index@(_Z8wmma_ker14CUtensorMap_stS_Pf)
        /*0020*/ 	.word	0x00000000
.L_5:


//--------------------- .nv.compat                --------------------------
	.section	.nv.compat,"",@"SHT_CUDA_COMPAT_INFO"
	.align	4
        /*0000*/ 	.byte	0x02, 0x09, 0x00, 0x00, 0x02, 0x02, 0x02, 0x00, 0x02, 0x05, 0x05, 0x00, 0x03, 0x07, 0x01, 0x01
        /*0010*/ 	.byte	0x02, 0x03, 0x01, 0x00, 0x02, 0x06, 0x01, 0x00, 0x04, 0x0b, 0x08, 0x00, 0x09, 0x00, 0x00, 0x00
        /*0020*/ 	.byte	0x00, 0x00, 0x00, 0x00


//--------------------- .nv.info._Z8wmma_ker14CUtensorMap_stS_Pf --------------------------
	.section	.nv.info._Z8wmma_ker14CUtensorMap_stS_Pf,"",@"SHT_CUDA_INFO"
	.sectionflags	@""
	.align	4


	//----- nvinfo : EIATTR_CUDA_API_VERSION
	.align		4
        /*0000*/ 	.byte	0x04, 0x37
        /*0002*/ 	.short	(.L_7 - .L_6)
.L_6:
        /*0004*/ 	.word	0x00000082


	//----- nvinfo : EIATTR_KPARAM_INFO
	.align		4
.L_7:
        /*0008*/ 	.byte	0x04, 0x17
        /*000a*/ 	.short	(.L_9 - .L_8)
.L_8:
        /*000c*/ 	.word	0x00000000
        /*0010*/ 	.short	0x0002
        /*0012*/ 	.short	0x0100
        /*0014*/ 	.byte	0x00, 0xf5, 0x21, 0x00


	//----- nvinfo : EIATTR_KPARAM_INFO
	.align		4
.L_9:
        /*0018*/ 	.byte	0x04, 0x17
        /*001a*/ 	.short	(.L_11 - .L_10)
.L_10:
        /*001c*/ 	.word	0x00000000
        /*0020*/ 	.short	0x0001
        /*0022*/ 	.short	0x0080
        /*0024*/ 	.byte	0x00, 0xf0, 0x01, 0x02


	//----- nvinfo : EIATTR_KPARAM_INFO
	.align		4
.L_11:
        /*0028*/ 	.byte	0x04, 0x17
        /*002a*/ 	.short	(.L_13 - .L_12)
.L_12:
        /*002c*/ 	.word	0x00000000
        /*0030*/ 	.short	0x0000
        /*0032*/ 	.short	0x0000
        /*0034*/ 	.byte	0x00, 0xf0, 0x01, 0x02


	//----- nvinfo : EIATTR_SPARSE_MMA_MASK
	.align		4
.L_13:
        /*0038*/ 	.byte	0x03, 0x50
        /*003a*/ 	.short	0x0000


	//----- nvinfo : EIATTR_MAXREG_COUNT
	.align		4
        /*003c*/ 	.byte	0x03, 0x1b
        /*003e*/ 	.short	0x00ff


	//----- nvinfo : EIATTR_NUM_BARRIERS
	.align		4
        /*0040*/ 	.byte	0x02, 0x4c
        /*0042*/ 	.byte	0x01
	.zero		1


	//----- nvinfo : EIATTR_MERCURY_ISA_VERSION
	.align		4
        /*0044*/ 	.byte	0x03, 0x5f
        /*0046*/ 	.short	0x0101


	//----- nvinfo : EIATTR_INT_WARP_WIDE_INSTR_OFFSETS
	.align		4
        /*0048*/ 	.byte	0x04, 0x31
        /*004a*/ 	.short	(.L_15 - .L_14)


	//   ....[0]....
.L_14:
        /*004c*/ 	.word	0x00000040


	//   ....[1]....
        /*0050*/ 	.word	0x000000c0


	//----- nvinfo : EIATTR_VRC_CTA_INIT_COUNT
	.align		4
.L_15:
        /*0054*/ 	.byte	0x02, 0x4a
	.zero		1
	.zero		1


	//----- nvinfo : EIATTR_MBARRIER_INSTR_OFFSETS
	.align		4
        /*0058*/ 	.byte	0x04, 0x39
        /*005a*/ 	.short	(.L_17 - .L_16)


	//   ....[0]....
.L_16:
        /*005c*/ 	.word	0x000000d0
        /*0060*/ 	.word	0x000000ff
        /*0064*/ 	.word	0x00000000
        /*0068*/ 	.short	0x0100
        /*006a*/ 	.byte	0x06
	.zero		1


	//   ....[1]....
        /*006c*/ 	.word	0x00000270
        /*0070*/ 	.word	0x0000000b
        /*0074*/ 	.word	0x00000000
        /*0078*/ 	.short	0x0101
        /*007a*/ 	.byte	0xff
	.zero		1


	//   ....[2]....
        /*007c*/ 	.word	0x000002a0
        /*0080*/ 	.word	0x0000000b
        /*0084*/ 	.word	0x00000000
        /*0088*/ 	.short	0x0109
        /*008a*/ 	.byte	0xff
	.zero		1


	//   ....[3]....
        /*008c*/ 	.word	0x00000440
        /*0090*/ 	.word	0x0000000b
        /*0094*/ 	.word	0x00000000
        /*0098*/ 	.short	0x0109
        /*009a*/ 	.byte	0xff
	.zero		1


	//----- nvinfo : EIATTR_NUM_MBARRIERS
	.align		4
.L_17:
        /*009c*/ 	.byte	0x03, 0x38
        /*009e*/ 	.short	0x0001


	//----- nvinfo : EIATTR_EXIT_INSTR_OFFSETS
	.align		4
        /*00a0*/ 	.byte	0x04, 0x1c
        /*00a2*/ 	.short	(.L_19 - .L_18)


	//   ....[0]....
.L_18:
        /*00a4*/ 	.word	0x000002b0


	//   ....[1]....
        /*00a8*/ 	.word	0x00000460


	//----- nvinfo : EIATTR_CRS_STACK_SIZE
	.align		4
.L_19:
        /*00ac*/ 	.byte	0x04, 0x1e
        /*00ae*/ 	.short	(.L_21 - .L_20)
.L_20:
        /*00b0*/ 	.word	0x00000000


	//----- nvinfo : EIATTR_CBANK_PARAM_SIZE
	.align		4
.L_21:
        /*00b4*/ 	.byte	0x03, 0x19
        /*00b6*/ 	.short	0x0108


	//----- nvinfo : EIATTR_PARAM_CBANK
	.align		4
        /*00b8*/ 	.byte	0x04, 0x0a
        /*00ba*/ 	.short	(.L_23 - .L_22)
	.align		4
.L_22:
        /*00bc*/ 	.word	index@(.nv.constant0._Z8wmma_ker14CUtensorMap_stS_Pf)
        /*00c0*/ 	.short	0x0380
        /*00c2*/ 	.short	0x0108


	//----- nvinfo : EIATTR_SW_WAR
	.align		4
.L_23:
        /*00c4*/ 	.byte	0x04, 0x36
        /*00c6*/ 	.short	(.L_25 - .L_24)
.L_24:
        /*00c8*/ 	.word	0x00000008
.L_25:


//--------------------- .nv.callgraph             --------------------------
	.section	.nv.callgraph,"",@"SHT_CUDA_CALLGRAPH"
	.align	4
	.sectionentsize	8
	.align		4
        /*0000*/ 	.word	0x00000000
	.align		4
        /*0004*/ 	.word	0xffffffff
	.align		4
        /*0008*/ 	.word	0x00000000
	.align		4
        /*000c*/ 	.word	0xfffffffe
	.align		4
        /*0010*/ 	.word	0x00000000
	.align		4
        /*0014*/ 	.word	0xfffffffd
	.align		4
        /*0018*/ 	.word	0x00000000
	.align		4
        /*001c*/ 	.word	0xfffffffc


//--------------------- .text._Z8wmma_ker14CUtensorMap_stS_Pf --------------------------
	.section	.text._Z8wmma_ker14CUtensorMap_stS_Pf,"ax",@progbits
	.align	128
        .global         _Z8wmma_ker14CUtensorMap_stS_Pf
        .type           _Z8wmma_ker14CUtensorMap_stS_Pf,@function
        .size           _Z8wmma_ker14CUtensorMap_stS_Pf,(.L_x_9 - _Z8wmma_ker14CUtensorMap_stS_Pf)
        .other          _Z8wmma_ker14CUtensorMap_stS_Pf,@"STO_CUDA_ENTRY STV_DEFAULT"
_Z8wmma_ker14CUtensorMap_stS_Pf:
.text._Z8wmma_ker14CUtensorMap_stS_Pf:
[----:B------:R-:W-:Y:S01]  /*0000*/  LDC R1, c[0x0][0x37c] ;  /* 0x0000df00ff017b82 */ /* 0x000fe20000000800 */
[----:B------:R-:W0:Y:S01]  /*0010*/  S2R R0, SR_TID.X ;  /* 0x0000000000007919 */ /* 0x000e220000002100 */
[----:B------:R-:W-:Y:S01]  /*0020*/  BSSY.RECONVERGENT B0, `(.L_x_0) ;  /* 0x0000026000007945 */ /* 0x000fe20003800200 */
[----:B0-----:R-:W-:-:S13]  /*0030*/  ISETP.NE.AND P0, PT, R0, RZ, PT ;  /* 0x000000ff0000720c */ /* 0x001fda0003f05270 */
[----:B------:R-:W-:-:S05]  /*0040*/  VOTEU.ALL UP0, P0 ;  /* 0x0000000000ff7886 */ /* 0x000fca0000000000 */
[----:B------:R-:W0:Y:S01]  /*0050*/  @!UP0 S2UR UR6, SR_CgaCtaId ;  /* 0x00000000000689c3 */ /* 0x000e220000008800 */
[----:B------:R-:W1:Y:S01]  /*0060*/  @!UP0 LDCU UR5, c[0x0][0x360] ;  /* 0x00006c00ff0587ac */ /* 0x000e620008000800 */
[----:B------:R-:W-:Y:S02]  /*0070*/  @!UP0 UMOV UR4, 0x400 ;  /* 0x0000040000048882 */ /* 0x000fe40000000000 */
[----:B0-----:R-:W-:Y:S02]  /*0080*/  @!UP0 ULEA UR6, UR6, UR4, 0x18 ;  /* 0x0000000406068291 */ /* 0x001fe4000f8ec0ff */
[----:B-1----:R-:W-:-:S04]  /*0090*/  @!UP0 UIADD3 UR4, UPT, UPT, -UR5, 0x100000, URZ ;  /* 0x0010000005048890 */ /* 0x002fc8000fffe1ff */
[----:B------:R-:W-:Y:S02]  /*00a0*/  @!UP0 USHF.L.U32 UR5, UR4, 0xb, URZ ;  /* 0x0000000b04058899 */ /* 0x000fe400080006ff */
[----:B------:R-:W-:Y:S01]  /*00b0*/  @!UP0 USHF.L.U32 UR4, UR4, 0x1, URZ ;  /* 0x0000000104048899 */ /* 0x000fe200080006ff */
[----:B------:R-:W-:-:S11]  /*00c0*/  VOTEU.ALL UP0, P0 ;  /* 0x0000000000ff7886 */ /* 0x000fd60000000000 */
[----:B------:R0:W1:Y:S02]  /*00d0*/  @!UP0 SYNCS.EXCH.64 URZ, [UR6], UR4 ;  /* 0x0000000406ff85b2 */ /* 0x0000640008000100 */
[----:B-1----:R-:W-:Y:S06]  /*00e0*/  BAR.SYNC.DEFER_BLOCKING 0x0 ;  /* 0x0000000000007b1d */ /* 0x002fec0000010000 */
[----:B0-----:R-:W-:Y:S05]  /*00f0*/  @P0 BRA `(.L_x_1) ;  /* 0x00000000004c0947 */ /* 0x001fea0003800000 */
[----:B------:R-:W0:Y:S01]  /*0100*/  S2UR UR6, SR_CgaCtaId ;  /* 0x00000000000679c3 */ /* 0x000e220000008800 */
[----:B------:R-:W-:Y:S01]  /*0110*/  UMOV UR4, 0x400 ;  /* 0x0000040000047882 */ /* 0x000fe20000000000 */
[----:B------:R-:W-:Y:S01]  /*0120*/  PLOP3.LUT P0, PT, PT, PT, PT, 0x80, 0x8 ;  /* 0x000000000008781c */ /* 0x000fe20003f0f070 */
[----:B------:R-:W1:Y:S01]  /*0130*/  LDCU.64 UR8, c[0x0][0x348] ;  /* 0x00006900ff0877ac */ /* 0x000e620008000a00 */
[----:B------:R-:W-:Y:S01]  /*0140*/  UMOV UR7, URZ ;  /* 0x000000ff00077c82 */ /* 0x000fe20008000000 */
[----:B0-----:R-:W-:Y:S02]  /*0150*/  ULEA UR5, UR6, UR4, 0x18 ;  /* 0x0000000406057291 */ /* 0x001fe4000f8ec0ff */
[----:B------:R-:W-:-:S04]  /*0160*/  UIADD3 UR4, UPT, UPT, UR4, 0x10, URZ ;  /* 0x0000001004047890 */ /* 0x000fc8000fffe0ff */
[----:B------:R-:W-:Y:S01]  /*0170*/  IMAD.U32 R11, RZ, RZ, UR5 ;  /* 0x00000005ff0b7e24 */ /* 0x000fe2000f8e00ff */
[----:B------:R-:W-:-:S03]  /*0180*/  ULEA UR4, UR6, UR4, 0x18 ;  /* 0x0000000406047291 */ /* 0x000fc6000f8ec0ff */
[----:B------:R-:W-:Y:S01]  /*0190*/  UMOV UR6, URZ ;  /* 0x000000ff00067c82 */ /* 0x000fe20008000000 */
[----:B-1----:R-:W-:-:S15]  /*01a0*/  R2UR UR5, R11 ;  /* 0x000000000b0572ca */ /* 0x002fde00000e0000 */
.L_x_2:
[----:B------:R-:W-:Y:S01]  /*01b0*/  @P0 ELECT P1, URZ, PT ;  /* 0x0000000000ff082f */ /* 0x000fe20003820000 */
[----:B------:R0:W-:-:S12]  /*01c0*/  UTMALDG.2D [UR4], [UR8] ;  /* 0x00000004080075b4 */ /* 0x0001d80008008000 */
[----:B------:R-:W-:Y:S02]  /*01d0*/  @P1 PLOP3.LUT P0, PT, P1, PT, PT, 0x8, 0x80 ;  /* 0x000000000080181c */ /* 0x000fe40000f0e170 */
[----:B------:R-:W-:-:S11]  /*01e0*/  PLOP3.LUT P1, PT, PT, PT, PT, 0x8, 0x80 ;  /* 0x000000000080781c */ /* 0x000fd60003f2e170 */
[----:B0-----:R-:W-:Y:S05]  /*01f0*/  @P0 BRA.U.ANY `(.L_x_2) ;  /* 0xfffffffd00ec0947 */ /* 0x001fea000393ffff */
[----:B------:R-:W-:-:S04]  /*0200*/  IMAD.MOV.U32 R0, RZ, RZ, 0x4000 ;  /* 0x00004000ff007424 */ /* 0x000fc800078e00ff */
[----:B------:R0:W-:Y:S01]  /*0210*/  SYNCS.ARRIVE.TRANS64 RZ, [R11+URZ], R0 ;  /* 0x000000000bff79a7 */ /* 0x0001e200080000ff */
[----:B------:R-:W-:Y:S05]  /*0220*/  BRA `(.L_x_3) ;  /* 0x0000000000147947 */ /* 0x000fea0003800000 */
.L_x_1:
[----:B------:R-:W0:Y:S01]  /*0230*/  S2UR UR5, SR_CgaCtaId ;  /* 0x00000000000579c3 */ /* 0x000e220000008800 */
[----:B------:R-:W-:Y:S02]  /*0240*/  UMOV UR4, 0x400 ;  /* 0x0000040000047882 */ /* 0x000fe40000000000 */
[----:B0-----:R-:W-:-:S06]  /*0250*/  ULEA UR4, UR5, UR4, 0x18 ;  /* 0x0000000405047291 */ /* 0x001fcc000f8ec0ff */
[----:B------:R-:W-:-:S04]  /*0260*/  IMAD.U32 R11, RZ, RZ, UR4 ;  /* 0x00000004ff0b7e24 */ /* 0x000fc8000f8e00ff */
[----:B------:R1:W2:Y:S03]  /*0270*/  SYNCS.ARRIVE.TRANS64.A1T0 R2, [R11+URZ], RZ ;  /* 0x000000ff0b0279a7 */ /* 0x0002a600081000ff */
.L_x_3:
[----:B------:R-:W-:Y:S05]  /*0280*/  BSYNC.RECONVERGENT B0 ;  /* 0x0000000000007941 */ /* 0x000fea0003800200 */
.L_x_0:
[----:B------:R-:W-:Y:S01]  /*0290*/  CS2R R4, SR_GLOBALTIMERLO ;  /* 0x0000000000047805 */ /* 0x000fe20000015200 */
[----:B--2---:R-:W2:Y:S02]  /*02a0*/  SYNCS.PHASECHK.TRANS64.TRYWAIT P0, [R11+URZ], R3 ;  /* 0x000000030b0075a7 */ /* 0x004ea400080011ff */
[----:B--2---:R-:W-:Y:S05]  /*02b0*/  @P0 EXIT ;  /* 0x000000000000094d */ /* 0x004fea0003800000 */
[----:B------:R-:W-:-:S07]  /*02c0*/  IMAD.MOV.U32 R8, RZ, RZ, RZ ;  /* 0x000000ffff087224 */ /* 0x000fce00078e00ff */
.L_x_7:
[C---:B------:R-:W-:Y:S01]  /*02d0*/  ISETP.GT.AND P0, PT, R8.reuse, 0xf, PT ;  /* 0x0000000f0800780c */ /* 0x040fe20003f04270 */
[----:B------:R-:W-:Y:S05]  /*02e0*/  YIELD ;  /* 0x0000000000007946 */ /* 0x000fea0003800000 */
[----:B------:R-:W-:Y:S07]  /*02f0*/  BSSY B0, `(.L_x_4) ;  /* 0x0000014000007945 */ /* 0x000fee0003800000 */
[----:B------:R-:W-:Y:S01]  /*0300*/  @!P0 VIADD R8, R8, 0x1 ;  /* 0x0000000108088836 */ /* 0x000fe20000000000 */
[----:B------:R-:W-:Y:S06]  /*0310*/  @!P0 BRA `(.L_x_5) ;  /* 0x0000000000448947 */ /* 0x000fec0003800000 */
[----:B------:R-:W-:-:S06]  /*0320*/  CS2R R6, SR_GLOBALTIMERLO ;  /* 0x0000000000067805 */ /* 0x000fcc0000015200 */
[----:B------:R-:W-:-:S05]  /*0330*/  IADD3 R9, P0, PT, -R4, R6, RZ ;  /* 0x0000000604097210 */ /* 0x000fca0007f1e1ff */
[----:B------:R-:W-:Y:S01]  /*0340*/  IMAD.X R7, R7, 0x1, ~R5, P0 ;  /* 0x0000000107077824 */ /* 0x000fe200000e0e05 */
[----:B------:R-:W-:-:S04]  /*0350*/  ISETP.GE.U32.AND P0, PT, R9, 0x3d0900, PT ;  /* 0x003d09000900780c */ /* 0x000fc80003f06070 */
[----:B------:R-:W-:-:S13]  /*0360*/  ISETP.GE.AND.EX P0, PT, R7, RZ, PT, P0 ;  /* 0x000000ff0700720c */ /* 0x000fda0003f06300 */
[----:B------:R-:W-:Y:S05]  /*0370*/  @P0 BRA `(.L_x_6) ;  /* 0x0000000000240947 */ /* 0x000fea0003800000 */
[----:B------:R-:W-:-:S04]  /*0380*/  ISETP.GE.U32.AND P0, PT, R9, 0x9c40, PT ;  /* 0x00009c400900780c */ /* 0x000fc80003f06070 */
[----:B------:R-:W-:-:S13]  /*0390*/  ISETP.GE.AND.EX P0, PT, R7, RZ, PT, P0 ;  /* 0x000000ff0700720c */ /* 0x000fda0003f06300 */
[----:B------:R-:W-:Y:S05]  /*03a0*/  @!P0 BRA `(.L_x_5) ;  /* 0x0000000000208947 */ /* 0x000fea0003800000 */
[----:B0-----:R-:W-:-:S04]  /*03b0*/  SHF.R.S32.HI R0, RZ, 0x1f, R7 ;  /* 0x0000001fff007819 */ /* 0x001fc80000011407 */
[----:B------:R-:W-:-:S05]  /*03c0*/  LEA.HI R0, P0, R0, R9, RZ, 0x2 ;  /* 0x0000000900007211 */ /* 0x000fca00078110ff */
[----:B------:R-:W-:-:S05]  /*03d0*/  IMAD.X R7, RZ, RZ, R7, P0 ;  /* 0x000000ffff077224 */ /* 0x000fca00000e0607 */
[----:B------:R-:W-:-:S04]  /*03e0*/  SHF.R.U64 R0, R0, 0x2, R7 ;  /* 0x0000000200007819 */ /* 0x000fc80000001207 */
[----:B------:R-:W-:Y:S05]  /*03f0*/  NANOSLEEP R0 ;  /* 0x000000000000735d */ /* 0x000fea0003800000 */
[----:B------:R-:W-:Y:S05]  /*0400*/  BRA `(.L_x_5) ;  /* 0x0000000000087947 */ /* 0x000fea0003800000 */
.L_x_6:
[----:B------:R-:W-:Y:S05]  /*0410*/  NANOSLEEP 0xf4240 ;  /* 0x000f42400000795d */ /* 0x000fea0003800000 */
[----:B------:R-:W-:Y:S01]  /*0420*/  NOP ;  /* 0x0000000000007918 */ /* 0x000fe20000000000 */
.L_x_5:
[----:B------:R-:W-:Y:S05]  /*0430*/  BSYNC B0 ;  /* 0x0000000000007941 */ /* 0x000fea0003800000 */
.L_x_4:
[----:B------:R-:W2:Y:S02]  /*0440*/  SYNCS.PHASECHK.TRANS64.TRYWAIT P0, [R11+URZ], R3 ;  /* 0x000000030b0075a7 */ /* 0x000ea400080011ff */
[----:B--2---:R-:W-:Y:S05]  /*0450*/  @!P0 BRA `(.L_x_7) ;  /* 0xfffffffc009c8947 */ /* 0x004fea000383ffff */
[----:B------:R-:W-:Y:S05]  /*0460*/  EXIT ;  /* 0x000000000000794d */ /* 0x000fea0003800000 */
.L_x_8:
[----:B------:R-:W-:-:S00]  /*0470*/  BRA `(.L_x_8) ;  /* 0xfffffffc00fc7947 */ /* 0x000fc0000383ffff */
[----:B------:R-:W-:-:S00]  /*0480*/  NOP ;  /* 0x0000000000007918 */ /* 0x000fc00000000000 */
[----:B------:R-:W-:-:S00]  /*0490*/  NOP ;  /* 0x0000000000007918 */ /* 0x000fc00000000000 */
[----:B------:R-:W-:-:S00]  /*04a0*/  NOP ;  /* 0x0000000000007918 */ /* 0x000fc00000000000 */
[----:B------:R-:W-:-:S00]  /*04b0*/  NOP ;  /* 0x0000000000007918 */ /* 0x000fc00000000000 */
[----:B------:R-:W-:-:S00]  /*04c0*/  NOP ;  /* 0x0000000000007918 */ /* 0x000fc00000000000 */
[----:B------:R-:W-:-:S00]  /*04d0*/  NOP ;  /* 0x0000000000007918 */ /* 0x000fc00000000000 */
[----:B------:R-:W-:-:S00]  /*04e0*/  NOP ;  /* 0x0000000000007918 */ /* 0x000fc00000000000 */
[----:B------:R-:W-:-:S00]  /*04f0*/  NOP ;  /* 0x0000000000007918 */ /* 0x000fc00000000000 */
.L_x_9:


//--------------------- .nv.shared._Z8wmma_ker14CUtensorMap_stS_Pf --------------------------
	.section	.nv.shared._Z8wmma_ker14CUtensorMap_stS_Pf,"aw",@nobits
	.sectionflags	@""
	.align	16
.nv.shared._Z8wmma_ker14CUtensorMap_stS_Pf:
	.zero		1040


//--------------------- .nv.shared.reserved.0     --------------------------
	.section	.nv.shared.reserved.0,"aw",@nobits
	.weak		__nv_reservedSMEM_offset_0_alias
	.size		__nv_reservedSMEM_offset_0_alias, 0, 64
	.other		__nv_reservedSMEM_offset_0_alias,@"STO_CUDA_RESERVED_SHARED STV_DEFAULT"
__nv_reservedSMEM_offset_0_alias:
	.zero		0
	.zero		64


//--------------------- .nv.constant0._Z8wmma_ker14CUtensorMap_stS_Pf --------------------------
	.section	.nv.constant0._Z8wmma_ker14CUtensorMap_stS_Pf,"a",@progbits
	.sectionflags	@""
	.align	4
.nv.constant0._Z8wmma_ker14CUtensorMap_stS_Pf:
	.zero		1160


//--------------------- SYMBOLS --------------------------

	.type		.nv.reservedSmem.offset0,@object
	.size		.nv.reservedSmem.offset0,0x4
	.type		.nv.reservedSmem.cap,@object
	.size		.nv.reservedSmem.cap,0x4
